//
// Generated by NVIDIA NVVM Compiler
//
// Compiler Build ID: CL-36424714
// Cuda compilation tools, release 13.0, V13.0.88
// Based on NVVM 20.0.0
//

.version 9.0
.target sm_100
.address_size 64

	// .globl	_Z13sum_col_blockPii
// _ZZ13sum_col_blockPiiE7sh_tile has been demoted
// _ZZ17sum_col_block_optPiiE7sh_tile has been demoted

.visible .entry _Z13sum_col_blockPii(
	.param .u64 .ptr .align 1 _Z13sum_col_blockPii_param_0,
	.param .u32 _Z13sum_col_blockPii_param_1
)
{
	.reg .pred 	%p<6>;
	.reg .b32 	%r<30>;
	.reg .b64 	%rd<7>;
	// demoted variable
	.shared .align 4 .b8 _ZZ13sum_col_blockPiiE7sh_tile[4096];
	ld.param.u64 	%rd1, [_Z13sum_col_blockPii_param_0];
	cvta.to.global.u64 	%rd2, %rd1;
	mov.u32 	%r1, %nctaid.x;
	mov.u32 	%r2, %ntid.x;
	mul.lo.s32 	%r3, %r1, %r2;
	mov.u32 	%r4, %ctaid.x;
	mov.u32 	%r5, %tid.x;
	mad.lo.s32 	%r6, %r4, %r2, %r5;
	mov.u32 	%r7, %ctaid.y;
	mov.u32 	%r8, %ntid.y;
	mov.u32 	%r9, %tid.y;
	mad.lo.s32 	%r10, %r7, %r8, %r9;
	mad.lo.s32 	%r11, %r6, %r3, %r10;
	mul.wide.s32 	%rd3, %r11, 4;
	add.s64 	%rd4, %rd2, %rd3;
	ld.global.u32 	%r12, [%rd4];
	shl.b32 	%r13, %r9, 7;
	mov.u32 	%r14, _ZZ13sum_col_blockPiiE7sh_tile;
	add.s32 	%r15, %r14, %r13;
	shl.b32 	%r16, %r5, 2;
	add.s32 	%r17, %r15, %r16;
	st.shared.u32 	[%r17], %r12;
	bar.sync 	0;
	ld.shared.u32 	%r18, [%r17];
	shfl.sync.down.b32	%r19|%p1, %r18, 16, 31, -1;
	add.s32 	%r20, %r19, %r18;
	shfl.sync.down.b32	%r21|%p2, %r20, 8, 31, -1;
	add.s32 	%r22, %r21, %r20;
	shfl.sync.down.b32	%r23|%p3, %r22, 4, 31, -1;
	add.s32 	%r24, %r23, %r22;
	shfl.sync.down.b32	%r25|%p4, %r24, 2, 31, -1;
	add.s32 	%r26, %r25, %r24;
	shfl.sync.down.b32	%r27|%p5, %r26, 1, 31, -1;
	add.s32 	%r28, %r27, %r26;
	mad.lo.s32 	%r29, %r10, %r3, %r6;
	mul.wide.s32 	%rd5, %r29, 4;
	add.s64 	%rd6, %rd2, %rd5;
	st.global.u32 	[%rd6], %r28;
	ret;

}
	// .globl	_Z17sum_col_block_optPii
.visible .entry _Z17sum_col_block_optPii(
	.param .u64 .ptr .align 1 _Z17sum_col_block_optPii_param_0,
	.param .u32 _Z17sum_col_block_optPii_param_1
)
{
	.reg .pred 	%p<6>;
	.reg .b32 	%r<42>;
	.reg .b64 	%rd<5>;
	// demoted variable
	.shared .align 4 .b8 _ZZ17sum_col_block_optPiiE7sh_tile[4096];
	ld.param.u64 	%rd2, [_Z17sum_col_block_optPii_param_0];
	cvta.to.global.u64 	%rd3, %rd2;
	mov.u32 	%r14, %nctaid.x;
	mov.u32 	%r15, %ntid.x;
	mov.u32 	%r16, %ctaid.x;
	mov.u32 	%r1, %tid.x;
	mov.u32 	%r17, %ctaid.y;
	mov.u32 	%r18, %ntid.y;
	mov.u32 	%r19, %tid.y;
	mad.lo.s32 	%r20, %r17, %r18, %r19;
	mad.lo.s32 	%r21, %r20, %r14, %r16;
	mad.lo.s32 	%r22, %r21, %r15, %r1;
	mul.wide.s32 	%rd4, %r22, 4;
	add.s64 	%rd1, %rd3, %rd4;
	ld.global.u32 	%r23, [%rd1];
	shl.b32 	%r24, %r19, 7;
	mov.u32 	%r25, _ZZ17sum_col_block_optPiiE7sh_tile;
	add.s32 	%r26, %r25, %r24;
	shl.b32 	%r27, %r1, 2;
	add.s32 	%r28, %r26, %r27;
	st.shared.u32 	[%r28], %r23;
	bar.warp.sync 	-1;
	shl.b32 	%r29, %r1, 7;
	add.s32 	%r30, %r25, %r29;
	shl.b32 	%r31, %r19, 2;
	add.s32 	%r2, %r30, %r31;
	ld.shared.u32 	%r38, [%r2];
	setp.gt.u32 	%p1, %r1, 15;
	@%p1 bra 	$L__BB1_2;
	ld.shared.u32 	%r32, [%r2+64];
	add.s32 	%r38, %r32, %r38;
$L__BB1_2:
	setp.gt.u32 	%p2, %r1, 23;
	@%p2 bra 	$L__BB1_4;
	ld.shared.u32 	%r33, [%r2+32];
	add.s32 	%r38, %r33, %r38;
$L__BB1_4:
	setp.gt.u32 	%p3, %r1, 27;
	@%p3 bra 	$L__BB1_6;
	ld.shared.u32 	%r34, [%r2+16];
	add.s32 	%r38, %r34, %r38;
$L__BB1_6:
	setp.gt.u32 	%p4, %r1, 29;
	@%p4 bra 	$L__BB1_8;
	ld.shared.u32 	%r35, [%r2+8];
	add.s32 	%r38, %r35, %r38;
$L__BB1_8:
	setp.gt.u32 	%p5, %r1, 30;
	@%p5 bra 	$L__BB1_10;
	ld.shared.u32 	%r36, [%r2+4];
	add.s32 	%r38, %r36, %r38;
$L__BB1_10:
	st.global.u32 	[%rd1], %r38;
	ret;

}


// ===== COMPILED SASS (sm_100) =====

	.target	sm_100

	.elftype	@"ET_EXEC"


//--------------------- .note.nv.tkinfo           --------------------------
	.section	.note.nv.tkinfo,"",@"SHT_NOTE"
	.sectionflags	@"SHF_NOTE_NV_TKINFO"
	.tkinfo
        /*0018*/ 	.word	0x00000002
        /*0030*/ 	.string	""
        /*0030*/ 	.string	"ptxas"
        /*0030*/ 	.string	"Cuda compilation tools, release 13.0, V13.0.88"
        /*0030*/ 	.string	"Build cuda_13.0.r13.0/compiler.36424714_0"
        /*0030*/ 	.string	"-arch sm_100 -m 64 "



//--------------------- .note.nv.cuinfo           --------------------------
	.section	.note.nv.cuinfo,"",@"SHT_NOTE"
	.sectionflags	@"SHF_NOTE_NV_CUINFO"
        /*0018*/ 	.short	0x0002
        /*001a*/ 	.short	0x0064
        /*001c*/ 	.short	0x0082
	.zero		2


//--------------------- .nv.info                  --------------------------
	.section	.nv.info,"",@"SHT_CUDA_INFO"
	.align	4


	//----- nvinfo : EIATTR_REGCOUNT
	.align		4
        /*0000*/ 	.byte	0x04, 0x2f
        /*0002*/ 	.short	(.L_1 - .L_0)
	.align		4
.L_0:
        /*0004*/ 	.word	index@(_Z13sum_col_blockPii)
        /*0008*/ 	.word	0x00000010


	//----- nvinfo : EIATTR_FRAME_SIZE
	.align		4
.L_1:
        /*000c*/ 	.byte	0x04, 0x11
        /*000e*/ 	.short	(.L_3 - .L_2)
	.align		4
.L_2:
        /*0010*/ 	.word	index@(_Z13sum_col_blockPii)
        /*0014*/ 	.word	0x00000000


	//----- nvinfo : EIATTR_REGCOUNT
	.align		4
.L_3:
        /*0018*/ 	.byte	0x04, 0x2f
        /*001a*/ 	.short	(.L_5 - .L_4)
	.align		4
.L_4:
        /*001c*/ 	.word	index@(_Z17sum_col_block_optPii)
        /*0020*/ 	.word	0x0000000f


	//----- nvinfo : EIATTR_FRAME_SIZE
	.align		4
.L_5:
        /*0024*/ 	.byte	0x04, 0x11
        /*0026*/ 	.short	(.L_7 - .L_6)
	.align		4
.L_6:
        /*0028*/ 	.word	index@(_Z17sum_col_block_optPii)
        /*002c*/ 	.word	0x00000000


	//----- nvinfo : EIATTR_MIN_STACK_SIZE
	.align		4
.L_7:
        /*0030*/ 	.byte	0x04, 0x12
        /*0032*/ 	.short	(.L_9 - .L_8)
	.align		4
.L_8:
        /*0034*/ 	.word	index@(_Z17sum_col_block_optPii)
        /*0038*/ 	.word	0x00000000


	//----- nvinfo : EIATTR_MIN_STACK_SIZE
	.align		4
.L_9:
        /*003c*/ 	.byte	0x04, 0x12
        /*003e*/ 	.short	(.L_11 - .L_10)
	.align		4
.L_10:
        /*0040*/ 	.word	index@(_Z13sum_col_blockPii)
        /*0044*/ 	.word	0x00000000
.L_11:


//--------------------- .nv.compat                --------------------------
	.section	.nv.compat,"",@"SHT_CUDA_COMPAT_INFO"
	.align	4
        /*0000*/ 	.byte	0x02, 0x09, 0x00, 0x00, 0x02, 0x02, 0x01, 0x00, 0x02, 0x05, 0x05, 0x00, 0x03, 0x07, 0x01, 0x01
        /*0010*/ 	.byte	0x02, 0x03, 0x00, 0x00, 0x02, 0x06, 0x01, 0x00, 0x04, 0x0b, 0x08, 0x00, 0x09, 0x00, 0x00, 0x00
        /*0020*/ 	.byte	0x00, 0x00, 0x00, 0x00


//--------------------- .nv.info._Z17sum_col_block_optPii --------------------------
	.section	.nv.info._Z17sum_col_block_optPii,"",@"SHT_CUDA_INFO"
	.sectionflags	@""
	.align	4


	//----- nvinfo : EIATTR_CUDA_API_VERSION
	.align		4
        /*0000*/ 	.byte	0x04, 0x37
        /*0002*/ 	.short	(.L_13 - .L_12)
.L_12:
        /*0004*/ 	.word	0x00000082


	//----- nvinfo : EIATTR_KPARAM_INFO
	.align		4
.L_13:
        /*0008*/ 	.byte	0x04, 0x17
        /*000a*/ 	.short	(.L_15 - .L_14)
.L_14:
        /*000c*/ 	.word	0x00000000
        /*0010*/ 	.short	0x0001
        /*0012*/ 	.short	0x0008
        /*0014*/ 	.byte	0x00, 0xf0, 0x11, 0x00


	//----- nvinfo : EIATTR_KPARAM_INFO
	.align		4
.L_15:
        /*0018*/ 	.byte	0x04, 0x17
        /*001a*/ 	.short	(.L_17 - .L_16)
.L_16:
        /*001c*/ 	.word	0x00000000
        /*0020*/ 	.short	0x0000
        /*0022*/ 	.short	0x0000
        /*0024*/ 	.byte	0x00, 0xf5, 0x21, 0x00


	//----- nvinfo : EIATTR_SPARSE_MMA_MASK
	.align		4
.L_17:
        /*0028*/ 	.byte	0x03, 0x50
        /*002a*/ 	.short	0x0000


	//----- nvinfo : EIATTR_MAXREG_COUNT
	.align		4
        /*002c*/ 	.byte	0x03, 0x1b
        /*002e*/ 	.short	0x00ff


	//----- nvinfo : EIATTR_MERCURY_ISA_VERSION
	.align		4
        /*0030*/ 	.byte	0x03, 0x5f
        /*0032*/ 	.short	0x0101


	//----- nvinfo : EIATTR_COOP_GROUP_MASK_REGIDS
	.align		4
        /*0034*/ 	.byte	0x04, 0x29
        /*0036*/ 	.short	(.L_19 - .L_18)


	//   ....[0]....
.L_18:
        /*0038*/ 	.word	0xffffffff


	//----- nvinfo : EIATTR_COOP_GROUP_INSTR_OFFSETS
	.align		4
.L_19:
        /*003c*/ 	.byte	0x04, 0x28
        /*003e*/ 	.short	(.L_21 - .L_20)


	//   ....[0]....
.L_20:
        /*0040*/ 	.word	0x000001c0


	//----- nvinfo : EIATTR_VRC_CTA_INIT_COUNT
	.align		4
.L_21:
        /*0044*/ 	.byte	0x02, 0x4a
	.zero		1
	.zero		1


	//----- nvinfo : EIATTR_EXIT_INSTR_OFFSETS
	.align		4
        /*0048*/ 	.byte	0x04, 0x1c
        /*004a*/ 	.short	(.L_23 - .L_22)


	//   ....[0]....
.L_22:
        /*004c*/ 	.word	0x00000290


	//----- nvinfo : EIATTR_CBANK_PARAM_SIZE
	.align		4
.L_23:
        /*0050*/ 	.byte	0x03, 0x19
        /*0052*/ 	.short	0x000c


	//----- nvinfo : EIATTR_PARAM_CBANK
	.align		4
        /*0054*/ 	.byte	0x04, 0x0a
        /*0056*/ 	.short	(.L_25 - .L_24)
	.align		4
.L_24:
        /*0058*/ 	.word	index@(.nv.constant0._Z17sum_col_block_optPii)
        /*005c*/ 	.short	0x0380
        /*005e*/ 	.short	0x000c


	//----- nvinfo : EIATTR_SW_WAR
	.align		4
.L_25:
        /*0060*/ 	.byte	0x04, 0x36
        /*0062*/ 	.short	(.L_27 - .L_26)
.L_26:
        /*0064*/ 	.word	0x00000008
.L_27:


//--------------------- .nv.info._Z13sum_col_blockPii --------------------------
	.section	.nv.info._Z13sum_col_blockPii,"",@"SHT_CUDA_INFO"
	.sectionflags	@""
	.align	4


	//----- nvinfo : EIATTR_CUDA_API_VERSION
	.align		4
        /*0000*/ 	.byte	0x04, 0x37
        /*0002*/ 	.short	(.L_29 - .L_28)
.L_28:
        /*0004*/ 	.word	0x00000082


	//----- nvinfo : EIATTR_KPARAM_INFO
	.align		4
.L_29:
        /*0008*/ 	.byte	0x04, 0x17
        /*000a*/ 	.short	(.L_31 - .L_30)
.L_30:
        /*000c*/ 	.word	0x00000000
        /*0010*/ 	.short	0x0001
        /*0012*/ 	.short	0x0008
        /*0014*/ 	.byte	0x00, 0xf0, 0x11, 0x00


	//----- nvinfo : EIATTR_KPARAM_INFO
	.align		4
.L_31:
        /*0018*/ 	.byte	0x04, 0x17
        /*001a*/ 	.short	(.L_33 - .L_32)
.L_32:
        /*001c*/ 	.word	0x00000000
        /*0020*/ 	.short	0x0000
        /*0022*/ 	.short	0x0000
        /*0024*/ 	.byte	0x00, 0xf5, 0x21, 0x00


	//----- nvinfo : EIATTR_SPARSE_MMA_MASK
	.align		4
.L_33:
        /*0028*/ 	.byte	0x03, 0x50
        /*002a*/ 	.short	0x0000


	//----- nvinfo : EIATTR_MAXREG_COUNT
	.align		4
        /*002c*/ 	.byte	0x03, 0x1b
        /*002e*/ 	.short	0x00ff


	//----- nvinfo : EIATTR_NUM_BARRIERS
	.align		4
        /*0030*/ 	.byte	0x02, 0x4c
        /*0032*/ 	.byte	0x01
	.zero		1


	//----- nvinfo : EIATTR_MERCURY_ISA_VERSION
	.align		4
        /*0034*/ 	.byte	0x03, 0x5f
        /*0036*/ 	.short	0x0101


	//----- nvinfo : EIATTR_COOP_GROUP_MASK_REGIDS
	.align		4
        /*0038*/ 	.byte	0x04, 0x29
        /*003a*/ 	.short	(.L_35 - .L_34)


	//   ....[0]....
.L_34:
        /*003c*/ 	.word	0xffffffff


	//   ....[1]....
        /*0040*/ 	.word	0xffffffff


	//   ....[2]....
        /*0044*/ 	.word	0xffffffff


	//   ....[3]....
        /*0048*/ 	.word	0xffffffff


	//   ....[4]....
        /*004c*/ 	.word	0xffffffff


	//----- nvinfo : EIATTR_COOP_GROUP_INSTR_OFFSETS
	.align		4
.L_35:
        /*0050*/ 	.byte	0x04, 0x28
        /*0052*/ 	.short	(.L_37 - .L_36)


	//   ....[0]....
.L_36:
        /*0054*/ 	.word	0x000001a0


	//   ....[1]....
        /*0058*/ 	.word	0x000001c0


	//   ....[2]....
        /*005c*/ 	.word	0x000001e0


	//   ....[3]....
        /*0060*/ 	.word	0x00000200


	//   ....[4]....
        /*0064*/ 	.word	0x00000220


	//----- nvinfo : EIATTR_VRC_CTA_INIT_COUNT
	.align		4
.L_37:
        /*0068*/ 	.byte	0x02, 0x4a
	.zero		1
	.zero		1


	//----- nvinfo : EIATTR_EXIT_INSTR_OFFSETS
	.align		4
        /*006c*/ 	.byte	0x04, 0x1c
        /*006e*/ 	.short	(.L_39 - .L_38)


	//   ....[0]....
.L_38:
        /*0070*/ 	.word	0x00000250


	//----- nvinfo : EIATTR_CBANK_PARAM_SIZE
	.align		4
.L_39:
        /*0074*/ 	.byte	0x03, 0x19
        /*0076*/ 	.short	0x000c


	//----- nvinfo : EIATTR_PARAM_CBANK
	.align		4
        /*0078*/ 	.byte	0x04, 0x0a
        /*007a*/ 	.short	(.L_41 - .L_40)
	.align		4
.L_40:
        /*007c*/ 	.word	index@(.nv.constant0._Z13sum_col_blockPii)
        /*0080*/ 	.short	0x0380
        /*0082*/ 	.short	0x000c


	//----- nvinfo : EIATTR_SW_WAR
	.align		4
.L_41:
        /*0084*/ 	.byte	0x04, 0x36
        /*0086*/ 	.short	(.L_43 - .L_42)
.L_42:
        /*0088*/ 	.word	0x00000008
.L_43:


//--------------------- .nv.callgraph             --------------------------
	.section	.nv.callgraph,"",@"SHT_CUDA_CALLGRAPH"
	.align	4
	.sectionentsize	8
	.align		4
        /*0000*/ 	.word	0x00000000
	.align		4
        /*0004*/ 	.word	0xffffffff
	.align		4
        /*0008*/ 	.word	0x00000000
	.align		4
        /*000c*/ 	.word	0xfffffffe
	.align		4
        /*0010*/ 	.word	0x00000000
	.align		4
        /*0014*/ 	.word	0xfffffffd
	.align		4
        /*0018*/ 	.word	0x00000000
	.align		4
        /*001c*/ 	.word	0xfffffffc


//--------------------- .text._Z17sum_col_block_optPii --------------------------
	.section	.text._Z17sum_col_block_optPii,"ax",@progbits
	.align	128
        .global         _Z17sum_col_block_optPii
        .type           _Z17sum_col_block_optPii,@function
        .size           _Z17sum_col_block_optPii,(.L_x_2 - _Z17sum_col_block_optPii)
        .other          _Z17sum_col_block_optPii,@"STO_CUDA_ENTRY STV_DEFAULT"
_Z17sum_col_block_optPii:
.text._Z17sum_col_block_optPii:
[----:B------:R-:W-:Y:S01]  /*0000*/  LDC R1, c[0x0][0x37c] ;  /* 0x0000df00ff017b82 */ /* 0x000fe20000000800 */
[----:B------:R-:W0:Y:S01]  /*0010*/  S2R R7, SR_TID.Y ;  /* 0x0000000000077919 */ /* 0x000e220000002200 */
[----:B------:R-:W1:Y:S06]  /*0020*/  LDCU UR4, c[0x0][0x370] ;  /* 0x00006e00ff0477ac */ /* 0x000e6c0008000800 */
[----:B------:R-:W0:Y:S01]  /*0030*/  S2UR UR8, SR_CTAID.Y ;  /* 0x00000000000879c3 */ /* 0x000e220000002600 */
[----:B------:R-:W1:Y:S01]  /*0040*/  S2R R5, SR_CTAID.X ;  /* 0x0000000000057919 */ /* 0x000e620000002500 */
[----:B------:R-:W2:Y:S01]  /*0050*/  LDCU UR5, c[0x0][0x360] ;  /* 0x00006c00ff0577ac */ /* 0x000ea20008000800 */
[----:B------:R-:W2:Y:S01]  /*0060*/  S2R R9, SR_TID.X ;  /* 0x0000000000097919 */ /* 0x000ea20000002100 */
[----:B------:R-:W3:Y:S04]  /*0070*/  LDCU.64 UR6, c[0x0][0x358] ;  /* 0x00006b00ff0677ac */ /* 0x000ee80008000a00 */
[----:B------:R-:W0:Y:S08]  /*0080*/  LDC R0, c[0x0][0x364] ;  /* 0x0000d900ff007b82 */ /* 0x000e300000000800 */
[----:B------:R-:W4:Y:S01]  /*0090*/  LDC.64 R2, c[0x0][0x380] ;  /* 0x0000e000ff027b82 */ /* 0x000f220000000a00 */
[----:B0-----:R-:W-:-:S04]  /*00a0*/  IMAD R0, R0, UR8, R7 ;  /* 0x0000000800007c24 */ /* 0x001fc8000f8e0207 */
[----:B-1----:R-:W-:-:S04]  /*00b0*/  IMAD R0, R0, UR4, R5 ;  /* 0x0000000400007c24 */ /* 0x002fc8000f8e0205 */
[----:B--2---:R-:W-:-:S04]  /*00c0*/  IMAD R5, R0, UR5, R9 ;  /* 0x0000000500057c24 */ /* 0x004fc8000f8e0209 */
[----:B----4-:R-:W-:-:S05]  /*00d0*/  IMAD.WIDE R2, R5, 0x4, R2 ;  /* 0x0000000405027825 */ /* 0x010fca00078e0202 */
[----:B---3--:R-:W2:Y:S01]  /*00e0*/  LDG.E R0, desc[UR6][R2.64] ;  /* 0x0000000602007981 */ /* 0x008ea2000c1e1900 */
[----:B------:R-:W0:Y:S01]  /*00f0*/  S2UR UR5, SR_CgaCtaId ;  /* 0x00000000000579c3 */ /* 0x000e220000008800 */
[----:B------:R-:W-:Y:S01]  /*0100*/  UMOV UR4, 0x400 ;  /* 0x0000040000047882 */ /* 0x000fe20000000000 */
[C---:B------:R-:W-:Y:S02]  /*0110*/  ISETP.GT.U32.AND P0, PT, R9.reuse, 0xf, PT ;  /* 0x0000000f0900780c */ /* 0x040fe40003f04070 */
[C---:B------:R-:W-:Y:S02]  /*0120*/  ISETP.GT.U32.AND P1, PT, R9.reuse, 0x17, PT ;  /* 0x000000170900780c */ /* 0x040fe40003f24070 */
[C---:B------:R-:W-:Y:S02]  /*0130*/  ISETP.GT.U32.AND P2, PT, R9.reuse, 0x1b, PT ;  /* 0x0000001b0900780c */ /* 0x040fe40003f44070 */
[C---:B------:R-:W-:Y:S02]  /*0140*/  ISETP.GT.U32.AND P3, PT, R9.reuse, 0x1d, PT ;  /* 0x0000001d0900780c */ /* 0x040fe40003f64070 */
[----:B------:R-:W-:Y:S01]  /*0150*/  ISETP.GT.U32.AND P4, PT, R9, 0x1e, PT ;  /* 0x0000001e0900780c */ /* 0x000fe20003f84070 */
[----:B0-----:R-:W-:-:S06]  /*0160*/  ULEA UR4, UR5, UR4, 0x18 ;  /* 0x0000000405047291 */ /* 0x001fcc000f8ec0ff */
[----:B------:R-:W-:Y:S02]  /*0170*/  LEA R4, R7, UR4, 0x7 ;  /* 0x0000000407047c11 */ /* 0x000fe4000f8e38ff */
[----:B------:R-:W-:-:S03]  /*0180*/  LEA R6, R9, UR4, 0x7 ;  /* 0x0000000409067c11 */ /* 0x000fc6000f8e38ff */
[----:B------:R-:W-:Y:S02]  /*0190*/  IMAD R5, R9, 0x4, R4 ;  /* 0x0000000409057824 */ /* 0x000fe400078e0204 */
[----:B------:R-:W-:-:S03]  /*01a0*/  IMAD R6, R7, 0x4, R6 ;  /* 0x0000000407067824 */ /* 0x000fc600078e0206 */
[----:B--2---:R-:W-:Y:S01]  /*01b0*/  STS [R5], R0 ;  /* 0x0000000005007388 */ /* 0x004fe20000000800 */
[----:B------:R-:W-:-:S03]  /*01c0*/  NOP ;  /* 0x0000000000007918 */ /* 0x000fc60000000000 */
[----:B------:R-:W-:Y:S04]  /*01d0*/  LDS R7, [R6] ;  /* 0x0000000006077984 */ /* 0x000fe80000000800 */
[----:B------:R-:W0:Y:S04]  /*01e0*/  @!P0 LDS R4, [R6+0x40] ;  /* 0x0000400006048984 */ /* 0x000e280000000800 */
[----:B------:R-:W1:Y:S04]  /*01f0*/  @!P1 LDS R8, [R6+0x20] ;  /* 0x0000200006089984 */ /* 0x000e680000000800 */
[----:B------:R-:W2:Y:S04]  /*0200*/  @!P2 LDS R10, [R6+0x10] ;  /* 0x00001000060aa984 */ /* 0x000ea80000000800 */
[----:B------:R-:W3:Y:S04]  /*0210*/  @!P3 LDS R12, [R6+0x8] ;  /* 0x00000800060cb984 */ /* 0x000ee80000000800 */
[----:B------:R-:W4:Y:S01]  /*0220*/  @!P4 LDS R0, [R6+0x4] ;  /* 0x000004000600c984 */ /* 0x000f220000000800 */
[----:B0-----:R-:W-:-:S05]  /*0230*/  @!P0 IADD3 R7, PT, PT, R7, R4, RZ ;  /* 0x0000000407078210 */ /* 0x001fca0007ffe0ff */
[----:B-1----:R-:W-:-:S05]  /*0240*/  @!P1 IMAD.IADD R7, R7, 0x1, R8 ;  /* 0x0000000107079824 */ /* 0x002fca00078e0208 */
[----:B--2---:R-:W-:-:S05]  /*0250*/  @!P2 IADD3 R7, PT, PT, R7, R10, RZ ;  /* 0x0000000a0707a210 */ /* 0x004fca0007ffe0ff */
[----:B---3--:R-:W-:-:S05]  /*0260*/  @!P3 IMAD.IADD R7, R7, 0x1, R12 ;  /* 0x000000010707b824 */ /* 0x008fca00078e020c */
[----:B----4-:R-:W-:-:S05]  /*0270*/  @!P4 IADD3 R7, PT, PT, R7, R0, RZ ;  /* 0x000000000707c210 */ /* 0x010fca0007ffe0ff */
[----:B------:R-:W-:Y:S01]  /*0280*/  STG.E desc[UR6][R2.64], R7 ;  /* 0x0000000702007986 */ /* 0x000fe2000c101906 */
[----:B------:R-:W-:Y:S05]  /*0290*/  EXIT ;  /* 0x000000000000794d */ /* 0x000fea0003800000 */
.L_x_0:
[----:B------:R-:W-:-:S00]  /*02a0*/  BRA `(.L_x_0) ;  /* 0xfffffffc00fc7947 */ /* 0x000fc0000383ffff */
[----:B------:R-:W-:-:S00]  /*02b0*/  NOP ;  /* 0x0000000000007918 */ /* 0x000fc00000000000 */
        /* <DEDUP_REMOVED lines=12> */
.L_x_2:


//--------------------- .text._Z13sum_col_blockPii --------------------------
	.section	.text._Z13sum_col_blockPii,"ax",@progbits
	.align	128
        .global         _Z13sum_col_blockPii
        .type           _Z13sum_col_blockPii,@function
        .size           _Z13sum_col_blockPii,(.L_x_3 - _Z13sum_col_blockPii)
        .other          _Z13sum_col_blockPii,@"STO_CUDA_ENTRY STV_DEFAULT"
_Z13sum_col_blockPii:
.text._Z13sum_col_blockPii:
[----:B------:R-:W-:Y:S01]  /*0000*/  LDC R1, c[0x0][0x37c] ;  /* 0x0000df00ff017b82 */ /* 0x000fe20000000800 */
[----:B------:R-:W0:Y:S01]  /*0010*/  S2R R0, SR_CTAID.X ;  /* 0x0000000000007919 */ /* 0x000e220000002500 */
[----:B------:R-:W1:Y:S06]  /*0020*/  LDCU UR4, c[0x0][0x370] ;  /* 0x00006e00ff0477ac */ /* 0x000e6c0008000800 */
[----:B------:R-:W2:Y:S01]  /*0030*/  S2UR UR6, SR_CTAID.Y ;  /* 0x00000000000679c3 */ /* 0x000ea20000002600 */
[----:B------:R-:W0:Y:S01]  /*0040*/  S2R R9, SR_TID.X ;  /* 0x0000000000097919 */ /* 0x000e220000002100 */
[----:B------:R-:W1:Y:S01]  /*0050*/  LDCU UR5, c[0x0][0x360] ;  /* 0x00006c00ff0577ac */ /* 0x000e620008000800 */
[----:B------:R-:W2:Y:S01]  /*0060*/  S2R R6, SR_TID.Y ;  /* 0x0000000000067919 */ /* 0x000ea20000002200 */
[----:B------:R-:W3:Y:S04]  /*0070*/  LDCU.64 UR8, c[0x0][0x358] ;  /* 0x00006b00ff0877ac */ /* 0x000ee80008000a00 */
[----:B------:R-:W2:Y:S08]  /*0080*/  LDC R7, c[0x0][0x364] ;  /* 0x0000d900ff077b82 */ /* 0x000eb00000000800 */
[----:B------:R-:W4:Y:S01]  /*0090*/  LDC.64 R2, c[0x0][0x380] ;  /* 0x0000e000ff027b82 */ /* 0x000f220000000a00 */
[----:B-1----:R-:W-:-:S02]  /*00a0*/  UIMAD UR4, UR4, UR5, URZ ;  /* 0x00000005040472a4 */ /* 0x002fc4000f8e02ff */
[----:B0-----:R-:W-:Y:S02]  /*00b0*/  IMAD R0, R0, UR5, R9 ;  /* 0x0000000500007c24 */ /* 0x001fe4000f8e0209 */
[----:B--2---:R-:W-:-:S04]  /*00c0*/  IMAD R7, R7, UR6, R6 ;  /* 0x0000000607077c24 */ /* 0x004fc8000f8e0206 */
[----:B------:R-:W-:-:S04]  /*00d0*/  IMAD R5, R0, UR4, R7 ;  /* 0x0000000400057c24 */ /* 0x000fc8000f8e0207 */
[----:B----4-:R-:W-:-:S06]  /*00e0*/  IMAD.WIDE R4, R5, 0x4, R2 ;  /* 0x0000000405047825 */ /* 0x010fcc00078e0202 */
[----:B---3--:R-:W2:Y:S01]  /*00f0*/  LDG.E R4, desc[UR8][R4.64] ;  /* 0x0000000804047981 */ /* 0x008ea2000c1e1900 */
[----:B------:R-:W0:Y:S01]  /*0100*/  S2UR UR6, SR_CgaCtaId ;  /* 0x00000000000679c3 */ /* 0x000e220000008800 */
[----:B------:R-:W-:Y:S01]  /*0110*/  UMOV UR5, 0x400 ;  /* 0x0000040000057882 */ /* 0x000fe20000000000 */
[----:B------:R-:W-:-:S04]  /*0120*/  IMAD R7, R7, UR4, R0 ;  /* 0x0000000407077c24 */ /* 0x000fc8000f8e0200 */
[----:B------:R-:W-:Y:S01]  /*0130*/  IMAD.WIDE R2, R7, 0x4, R2 ;  /* 0x0000000407027825 */ /* 0x000fe200078e0202 */
[----:B0-----:R-:W-:-:S06]  /*0140*/  ULEA UR5, UR6, UR5, 0x18 ;  /* 0x0000000506057291 */ /* 0x001fcc000f8ec0ff */
[----:B------:R-:W-:-:S04]  /*0150*/  LEA R6, R6, UR5, 0x7 ;  /* 0x0000000506067c11 */ /* 0x000fc8000f8e38ff */
[----:B------:R-:W-:-:S05]  /*0160*/  LEA R9, R9, R6, 0x2 ;  /* 0x0000000609097211 */ /* 0x000fca00078e10ff */
[----:B--2---:R-:W-:Y:S01]  /*0170*/  STS [R9], R4 ;  /* 0x0000000409007388 */ /* 0x004fe20000000800 */
[----:B------:R-:W-:Y:S06]  /*0180*/  BAR.SYNC.DEFER_BLOCKING 0x0 ;  /* 0x0000000000007b1d */ /* 0x000fec0000010000 */
[----:B------:R-:W0:Y:S04]  /*0190*/  LDS R6, [R9] ;  /* 0x0000000009067984 */ /* 0x000e280000000800 */
[----:B0-----:R-:W0:Y:S02]  /*01a0*/  SHFL.DOWN PT, R11, R6, 0x10, 0x1f ;  /* 0x0a001f00060b7f89 */ /* 0x001e2400000e0000 */
[----:B0-----:R-:W-:-:S05]  /*01b0*/  IADD3 R11, PT, PT, R6, R11, RZ ;  /* 0x0000000b060b7210 */ /* 0x001fca0007ffe0ff */
[----:B------:R-:W0:Y:S02]  /*01c0*/  SHFL.DOWN PT, R8, R11, 0x8, 0x1f ;  /* 0x09001f000b087f89 */ /* 0x000e2400000e0000 */
[----:B0-----:R-:W-:-:S05]  /*01d0*/  IADD3 R8, PT, PT, R11, R8, RZ ;  /* 0x000000080b087210 */ /* 0x001fca0007ffe0ff */
[----:B------:R-:W0:Y:S02]  /*01e0*/  SHFL.DOWN PT, R5, R8, 0x4, 0x1f ;  /* 0x08801f0008057f89 */ /* 0x000e2400000e0000 */
[----:B0-----:R-:W-:-:S05]  /*01f0*/  IADD3 R5, PT, PT, R8, R5, RZ ;  /* 0x0000000508057210 */ /* 0x001fca0007ffe0ff */
[----:B------:R-:W0:Y:S02]  /*0200*/  SHFL.DOWN PT, R10, R5, 0x2, 0x1f ;  /* 0x08401f00050a7f89 */ /* 0x000e2400000e0000 */
[----:B0-----:R-:W-:-:S05]  /*0210*/  IADD3 R10, PT, PT, R5, R10, RZ ;  /* 0x0000000a050a7210 */ /* 0x001fca0007ffe0ff */
[----:B------:R-:W0:Y:S02]  /*0220*/  SHFL.DOWN PT, R13, R10, 0x1, 0x1f ;  /* 0x08201f000a0d7f89 */ /* 0x000e2400000e0000 */
[----:B0-----:R-:W-:-:S05]  /*0230*/  IADD3 R13, PT, PT, R10, R13, RZ ;  /* 0x0000000d0a0d7210 */ /* 0x001fca0007ffe0ff */
[----:B------:R-:W-:Y:S01]  /*0240*/  STG.E desc[UR8][R2.64], R13 ;  /* 0x0000000d02007986 */ /* 0x000fe2000c101908 */
[----:B------:R-:W-:Y:S05]  /*0250*/  EXIT ;  /* 0x000000000000794d */ /* 0x000fea0003800000 */
.L_x_1:
        /* <DEDUP_REMOVED lines=10> */
.L_x_3:


//--------------------- .nv.shared._Z17sum_col_block_optPii --------------------------
	.section	.nv.shared._Z17sum_col_block_optPii,"aw",@nobits
	.sectionflags	@""
	.align	4
.nv.shared._Z17sum_col_block_optPii:
	.zero		5120


//--------------------- .nv.shared.reserved.0     --------------------------
	.section	.nv.shared.reserved.0,"aw",@nobits
	.weak		__nv_reservedSMEM_offset_0_alias
	.size		__nv_reservedSMEM_offset_0_alias, 0, 64
	.other		__nv_reservedSMEM_offset_0_alias,@"STO_CUDA_RESERVED_SHARED STV_DEFAULT"
__nv_reservedSMEM_offset_0_alias:
	.zero		0
	.zero		64


//--------------------- .nv.shared._Z13sum_col_blockPii --------------------------
	.section	.nv.shared._Z13sum_col_blockPii,"aw",@nobits
	.sectionflags	@""
	.align	4
.nv.shared._Z13sum_col_blockPii:
	.zero		5120


//--------------------- .nv.constant0._Z17sum_col_block_optPii --------------------------
	.section	.nv.constant0._Z17sum_col_block_optPii,"a",@progbits
	.sectionflags	@""
	.align	4
.nv.constant0._Z17sum_col_block_optPii:
	.zero		908


//--------------------- .nv.constant0._Z13sum_col_blockPii --------------------------
	.section	.nv.constant0._Z13sum_col_blockPii,"a",@progbits
	.sectionflags	@""
	.align	4
.nv.constant0._Z13sum_col_blockPii:
	.zero		908


//--------------------- SYMBOLS --------------------------

	.type		.nv.reservedSmem.offset0,@object
	.size		.nv.reservedSmem.offset0,0x4
	.type		.nv.reservedSmem.cap,@object
	.size		.nv.reservedSmem.cap,0x4
